	.headerflags	@"EF_CUDA_TEXMODE_UNIFIED EF_CUDA_64BIT_ADDRESS EF_CUDA_SM86 EF_CUDA_VIRTUAL_SM(EF_CUDA_SM86)"
	.elftype	@"ET_EXEC"


//--------------------- .nv.info                  --------------------------
	.section	.nv.info,"",@"SHT_CUDA_INFO"
	.align	4


	//----- nvinfo : EIATTR_REGCOUNT
	.align		4
        /*0000*/ 	.byte	0x04, 0x2f
        /*0002*/ 	.short	(.L_1 - .L_0)
	.align		4
.L_0:
        /*0004*/ 	.word	index@(triton_mm)
        /*0008*/ 	.word	0x00000072


	//----- nvinfo : EIATTR_MIN_STACK_SIZE
	.align		4
.L_1:
        /*000c*/ 	.byte	0x04, 0x12
        /*000e*/ 	.short	(.L_3 - .L_2)
	.align		4
.L_2:
        /*0010*/ 	.word	index@(triton_mm)
        /*0014*/ 	.word	0x00000000


	//----- nvinfo : EIATTR_FRAME_SIZE
	.align		4
.L_3:
        /*0018*/ 	.byte	0x04, 0x11
        /*001a*/ 	.short	(.L_5 - .L_4)
	.align		4
.L_4:
        /*001c*/ 	.word	index@(triton_mm)
        /*0020*/ 	.word	0x00000000


	//----- nvinfo : EIATTR_MIN_STACK_SIZE
	.align		4
.L_5:
        /*0024*/ 	.byte	0x04, 0x12
        /*0026*/ 	.short	(.L_7 - .L_6)
	.align		4
.L_6:
        /*0028*/ 	.word	index@(triton_mm)
        /*002c*/ 	.word	0x00000000
.L_7:


//--------------------- .nv.info.triton_mm        --------------------------
	.section	.nv.info.triton_mm,"",@"SHT_CUDA_INFO"
	.sectionflags	@""
	.align	4


	//----- nvinfo : EIATTR_CUDA_API_VERSION
	.align		4
        /*0000*/ 	.byte	0x04, 0x37
        /*0002*/ 	.short	(.L_9 - .L_8)
.L_8:
        /*0004*/ 	.word	0x0000007c


	//----- nvinfo : EIATTR_SW2861232_WAR
	.align		4
.L_9:
        /*0008*/ 	.byte	0x01, 0x35
	.zero		2


	//----- nvinfo : EIATTR_PARAM_CBANK
	.align		4
        /*000c*/ 	.byte	0x04, 0x0a
        /*000e*/ 	.short	(.L_11 - .L_10)
	.align		4
.L_10:
        /*0010*/ 	.word	index@(.nv.constant0.triton_mm)
        /*0014*/ 	.short	0x0160
        /*0016*/ 	.short	0x0020


	//----- nvinfo : EIATTR_CBANK_PARAM_SIZE
	.align		4
.L_11:
        /*0018*/ 	.byte	0x03, 0x19
        /*001a*/ 	.short	0x0020


	//----- nvinfo : EIATTR_KPARAM_INFO
	.align		4
        /*001c*/ 	.byte	0x04, 0x17
        /*001e*/ 	.short	(.L_13 - .L_12)
.L_12:
        /*0020*/ 	.word	0x00000000
        /*0024*/ 	.short	0x0003
        /*0026*/ 	.short	0x0018
        /*0028*/ 	.byte	0x00, 0xf4, 0x21, 0x00


	//----- nvinfo : EIATTR_KPARAM_INFO
	.align		4
.L_13:
        /*002c*/ 	.byte	0x04, 0x17
        /*002e*/ 	.short	(.L_15 - .L_14)
.L_14:
        /*0030*/ 	.word	0x00000000
        /*0034*/ 	.short	0x0002
        /*0036*/ 	.short	0x0010
        /*0038*/ 	.byte	0x00, 0xf4, 0x21, 0x00


	//----- nvinfo : EIATTR_KPARAM_INFO
	.align		4
.L_15:
        /*003c*/ 	.byte	0x04, 0x17
        /*003e*/ 	.short	(.L_17 - .L_16)
.L_16:
        /*0040*/ 	.word	0x00000000
        /*0044*/ 	.short	0x0001
        /*0046*/ 	.short	0x0008
        /*0048*/ 	.byte	0x00, 0xf4, 0x21, 0x00


	//----- nvinfo : EIATTR_KPARAM_INFO
	.align		4
.L_17:
        /*004c*/ 	.byte	0x04, 0x17
        /*004e*/ 	.short	(.L_19 - .L_18)
.L_18:
        /*0050*/ 	.word	0x00000000
        /*0054*/ 	.short	0x0000
        /*0056*/ 	.short	0x0000
        /*0058*/ 	.byte	0x00, 0xf4, 0x21, 0x00


	//----- nvinfo : EIATTR_MAXREG_COUNT
	.align		4
.L_19:
        /*005c*/ 	.byte	0x03, 0x1b
        /*005e*/ 	.short	0x00ff


	//----- nvinfo : EIATTR_EXIT_INSTR_OFFSETS
	.align		4
        /*0060*/ 	.byte	0x04, 0x1c
        /*0062*/ 	.short	(.L_21 - .L_20)


	//   ....[0]....
.L_20:
        /*0064*/ 	.word	0x00001a10


	//   ....[1]....
        /*0068*/ 	.word	0x00001a60


	//----- nvinfo : EIATTR_REQNTID
	.align		4
.L_21:
        /*006c*/ 	.byte	0x04, 0x10
        /*006e*/ 	.short	(.L_23 - .L_22)
.L_22:
        /*0070*/ 	.word	0x00000080
        /*0074*/ 	.word	0x00000001
        /*0078*/ 	.word	0x00000001
.L_23:


//--------------------- .nv.callgraph             --------------------------
	.section	.nv.callgraph,"",@"SHT_CUDA_CALLGRAPH"
	.align	4
	.sectionentsize	8
	.align		4
        /*0000*/ 	.word	0x00000000
	.align		4
        /*0004*/ 	.word	0xffffffff
	.align		4
        /*0008*/ 	.word	0x00000000
	.align		4
        /*000c*/ 	.word	0xfffffffe
	.align		4
        /*0010*/ 	.word	0x00000000
	.align		4
        /*0014*/ 	.word	0xfffffffd
	.align		4
        /*0018*/ 	.word	0x00000000
	.align		4
        /*001c*/ 	.word	0xfffffffc


//--------------------- .nv.rel.action            --------------------------
	.section	.nv.rel.action,"",@"SHT_CUDA_RELOCINFO"
	.align	8
	.sectionentsize	8
        /*0000*/ 	.byte	0x73, 0x00, 0x00, 0x00, 0x00, 0x00, 0x00, 0x00, 0x00, 0x00, 0x00, 0x11, 0x25, 0x00, 0x05, 0x36


//--------------------- .nv.constant0.triton_mm   --------------------------
	.section	.nv.constant0.triton_mm,"a",@progbits
	.sectionflags	@""
	.align	4
.nv.constant0.triton_mm:
	.zero		384


//--------------------- .text.triton_mm           --------------------------
	.section	.text.triton_mm,"ax",@progbits
	.sectionflags	@"SHF_BARRIERS=1"
	.sectioninfo	@"SHI_REGISTERS=114"
	.align	128
        .global         triton_mm
        .type           triton_mm,@function
        .size           triton_mm,(.L_x_2 - triton_mm)
        .other          triton_mm,@"STO_CUDA_ENTRY STV_DEFAULT"
triton_mm:
.text.triton_mm:
[----:B------:R-:W-:Y:S02]  /*0000*/  IMAD.MOV.U32 R1, RZ, RZ, c[0x0][0x28] ;  /* 0x00000a00ff017624 */ /* 0x000fe400078e00ff */
[----:B------:R-:W1:Y:S01]  /*0010*/  S2R R9, SR_CTAID.X ;  /* 0x0000000000097919 */ /* 0x000e620000002500 */
[----:B------:R-:W-:Y:S01]  /*0020*/  IMAD.MOV.U32 R5, RZ, RZ, -0x8 ;  /* 0xfffffff8ff057424 */ /* 0x000fe200078e00ff */
[----:B------:R-:W-:Y:S01]  /*0030*/  ULDC.64 UR6, c[0x0][0x118] ;  /* 0x0000460000067ab9 */ /* 0x000fe20000000a00 */
[----:B------:R-:W-:Y:S01]  /*0040*/  IMAD.MOV.U32 R91, RZ, RZ, 0x1 ;  /* 0x00000001ff5b7424 */ /* 0x000fe200078e00ff */
[----:B------:R-:W2:Y:S01]  /*0050*/  S2R R69, SR_TID.X ;  /* 0x0000000000457919 */ /* 0x000ea20000002100 */
[----:B------:R-:W-:Y:S01]  /*0060*/  IMAD.MOV.U32 R90, RZ, RZ, RZ ;  /* 0x000000ffff5a7224 */ /* 0x000fe200078e00ff */
[----:B------:R-:W-:Y:S01]  /*0070*/  CS2R R64, SRZ ;  /* 0x0000000000407805 */ /* 0x000fe2000001ff00 */
[----:B------:R-:W-:Y:S01]  /*0080*/  IMAD.MOV.U32 R89, RZ, RZ, RZ ;  /* 0x000000ffff597224 */ /* 0x000fe200078e00ff */
[----:B------:R-:W-:Y:S01]  /*0090*/  CS2R R66, SRZ ;  /* 0x0000000000427805 */ /* 0x000fe2000001ff00 */
        /* <DEDUP_REMOVED lines=15> */
[----:B-1----:R-:W-:Y:S01]  /*0190*/  IMAD.HI R0, R9, 0x2aaaaaab, RZ ;  /* 0x2aaaaaab09007827 */ /* 0x002fe200078e02ff */
[----:B------:R-:W-:Y:S01]  /*01a0*/  CS2R R30, SRZ ;  /* 0x00000000001e7805 */ /* 0x000fe2000001ff00 */
[----:B------:R-:W-:Y:S01]  /*01b0*/  CS2R R20, SRZ ;  /* 0x0000000000147805 */ /* 0x000fe2000001ff00 */
[----:B------:R-:W-:Y:S01]  /*01c0*/  CS2R R22, SRZ ;  /* 0x0000000000167805 */ /* 0x000fe2000001ff00 */
[----:B--2---:R-:W-:Y:S01]  /*01d0*/  SHF.R.U32.HI R84, RZ, 0x2, R69 ;  /* 0x00000002ff547819 */ /* 0x004fe20000011645 */
[----:B------:R-:W-:Y:S01]  /*01e0*/  IMAD.SHL.U32 R88, R69, 0x20, RZ ;  /* 0x0000002045587824 */ /* 0x000fe200078e00ff */
[----:B------:R-:W-:Y:S01]  /*01f0*/  SHF.R.U32.HI R3, RZ, 0x1f, R0 ;  /* 0x0000001fff037819 */ /* 0x000fe20000011600 */
[----:B------:R-:W-:Y:S01]  /*0200*/  CS2R R32, SRZ ;  /* 0x0000000000207805 */ /* 0x000fe2000001ff00 */
[----:B------:R-:W-:Y:S01]  /*0210*/  CS2R R34, SRZ ;  /* 0x0000000000227805 */ /* 0x000fe2000001ff00 */
[----:B------:R-:W-:Y:S01]  /*0220*/  CS2R R14, SRZ ;  /* 0x00000000000e7805 */ /* 0x000fe2000001ff00 */
[----:B------:R-:W-:Y:S01]  /*0230*/  LEA.HI.SX32 R0, R0, R3, 0x1b ;  /* 0x0000000300007211 */ /* 0x000fe200078fdaff */
[----:B------:R-:W-:Y:S01]  /*0240*/  CS2R R16, SRZ ;  /* 0x0000000000107805 */ /* 0x000fe2000001ff00 */
[----:B------:R-:W-:Y:S01]  /*0250*/  CS2R R18, SRZ ;  /* 0x0000000000127805 */ /* 0x000fe2000001ff00 */
[----:B------:R-:W-:Y:S01]  /*0260*/  CS2R R24, SRZ ;  /* 0x0000000000187805 */ /* 0x000fe2000001ff00 */
[----:B------:R-:W-:Y:S01]  /*0270*/  CS2R R26, SRZ ;  /* 0x00000000001a7805 */ /* 0x000fe2000001ff00 */
[C---:B------:R-:W-:Y:S01]  /*0280*/  IMAD R2, R0.reuse, R5, 0x39 ;  /* 0x0000003900027424 */ /* 0x040fe200078e0205 */
[----:B------:R-:W-:Y:S01]  /*0290*/  UMOV UR4, 0xffffffff ;  /* 0xffffffff00047882 */ /* 0x000fe20000000000 */
[----:B------:R-:W-:-:S03]  /*02a0*/  IMAD R7, R0, -0xc0, R9 ;  /* 0xffffff4000077824 */ /* 0x000fc600078e0209 */
[----:B------:R-:W-:Y:S02]  /*02b0*/  IMNMX R4, R2, 0x8, PT ;  /* 0x0000000802047817 */ /* 0x000fe40003800200 */
[----:B------:R-:W-:Y:S02]  /*02c0*/  IABS R10, R7 ;  /* 0x00000007000a7213 */ /* 0x000fe40000000000 */
[-C--:B------:R-:W-:Y:S02]  /*02d0*/  IABS R11, R4.reuse ;  /* 0x00000004000b7213 */ /* 0x080fe40000000000 */
[-C--:B------:R-:W-:Y:S02]  /*02e0*/  IABS R8, R4.reuse ;  /* 0x0000000400087213 */ /* 0x080fe40000000000 */
[----:B------:R-:W1:Y:S01]  /*02f0*/  I2F.RP R5, R11 ;  /* 0x0000000b00057306 */ /* 0x000e620000209400 */
[----:B------:R-:W-:Y:S02]  /*0300*/  LOP3.LUT R7, R7, R4, RZ, 0x3c, !PT ;  /* 0x0000000407077212 */ /* 0x000fe400078e3cff */
[----:B------:R-:W-:-:S02]  /*0310*/  IMAD.MOV R8, RZ, RZ, -R8 ;  /* 0x000000ffff087224 */ /* 0x000fc400078e0a08 */
[----:B------:R-:W-:-:S03]  /*0320*/  ISETP.GE.AND P3, PT, R7, RZ, PT ;  /* 0x000000ff0700720c */ /* 0x000fc60003f66270 */
[----:B-1----:R-:W1:Y:S02]  /*0330*/  MUFU.RCP R5, R5 ;  /* 0x0000000500057308 */ /* 0x002e640000001000 */
[----:B-1----:R-:W-:-:S06]  /*0340*/  IADD3 R2, R5, 0xffffffe, RZ ;  /* 0x0ffffffe05027810 */ /* 0x002fcc0007ffe0ff */
[----:B------:R1:W2:Y:S02]  /*0350*/  F2I.FTZ.U32.TRUNC.NTZ R3, R2 ;  /* 0x0000000200037305 */ /* 0x0002a4000021f000 */
[----:B-1----:R-:W-:Y:S02]  /*0360*/  IMAD.MOV.U32 R2, RZ, RZ, RZ ;  /* 0x000000ffff027224 */ /* 0x002fe400078e00ff */
[----:B--2---:R-:W-:-:S04]  /*0370*/  IMAD.MOV R6, RZ, RZ, -R3 ;  /* 0x000000ffff067224 */ /* 0x004fc800078e0a03 */
[----:B------:R-:W-:Y:S02]  /*0380*/  IMAD R13, R6, R11, RZ ;  /* 0x0000000b060d7224 */ /* 0x000fe400078e02ff */
[----:B------:R-:W-:Y:S02]  /*0390*/  IMAD.MOV.U32 R6, RZ, RZ, R10 ;  /* 0x000000ffff067224 */ /* 0x000fe400078e000a */
[----:B------:R-:W-:Y:S01]  /*03a0*/  IMAD.HI.U32 R3, R3, R13, R2 ;  /* 0x0000000d03037227 */ /* 0x000fe200078e0002 */
[----:B------:R-:W-:-:S03]  /*03b0*/  IABS R2, R9 ;  /* 0x0000000900027213 */ /* 0x000fc60000000000 */
[----:B------:R-:W-:Y:S02]  /*03c0*/  IMAD.SHL.U32 R10, R69, 0x10, RZ ;  /* 0x00000010450a7824 */ /* 0x000fe400078e00ff */
[----:B------:R-:W-:-:S03]  /*03d0*/  IMAD.HI.U32 R5, R3, R6, RZ ;  /* 0x0000000603057227 */ /* 0x000fc600078e00ff */
[----:B------:R-:W-:Y:S01]  /*03e0*/  LOP3.LUT R10, R10, 0x10, RZ, 0xc0, !PT ;  /* 0x000000100a0a7812 */ /* 0x000fe200078ec0ff */
[----:B------:R-:W-:Y:S02]  /*03f0*/  IMAD R6, R5, R8, R6 ;  /* 0x0000000805067224 */ /* 0x000fe400078e0206 */
[----:B------:R-:W-:-:S03]  /*0400*/  IMAD.HI.U32 R3, R3, R2, RZ ;  /* 0x0000000203037227 */ /* 0x000fc600078e00ff */
[----:B------:R-:W-:Y:S01]  /*0410*/  ISETP.GT.U32.AND P2, PT, R11, R6, PT ;  /* 0x000000060b00720c */ /* 0x000fe20003f44070 */
[----:B------:R-:W-:-:S05]  /*0420*/  IMAD R2, R3, R8, R2 ;  /* 0x0000000803027224 */ /* 0x000fca00078e0202 */
[----:B------:R-:W-:-:S07]  /*0430*/  ISETP.GT.U32.AND P1, PT, R11, R2, PT ;  /* 0x000000020b00720c */ /* 0x000fce0003f24070 */
[--C-:B------:R-:W-:Y:S01]  /*0440*/  @!P2 IMAD.IADD R6, R6, 0x1, -R11.reuse ;  /* 0x000000010606a824 */ /* 0x100fe200078e0a0b */
[----:B------:R-:W-:Y:S02]  /*0450*/  @!P2 IADD3 R5, R5, 0x1, RZ ;  /* 0x000000010505a810 */ /* 0x000fe40007ffe0ff */
[----:B------:R-:W-:Y:S02]  /*0460*/  ISETP.GE.AND P2, PT, R9, RZ, PT ;  /* 0x000000ff0900720c */ /* 0x000fe40003f46270 */
[----:B------:R-:W-:Y:S01]  /*0470*/  ISETP.GE.U32.AND P0, PT, R6, R11, PT ;  /* 0x0000000b0600720c */ /* 0x000fe20003f06070 */
[----:B------:R-:W-:-:S05]  /*0480*/  @!P1 IMAD.IADD R2, R2, 0x1, -R11 ;  /* 0x0000000102029824 */ /* 0x000fca00078e0a0b */
[----:B------:R-:W-:-:S07]  /*0490*/  ISETP.GT.U32.AND P1, PT, R11, R2, PT ;  /* 0x000000020b00720c */ /* 0x000fce0003f24070 */
[----:B------:R-:W-:Y:S02]  /*04a0*/  @P0 IADD3 R5, R5, 0x1, RZ ;  /* 0x0000000105050810 */ /* 0x000fe40007ffe0ff */
[----:B------:R-:W-:-:S03]  /*04b0*/  ISETP.NE.AND P0, PT, R4, RZ, PT ;  /* 0x000000ff0400720c */ /* 0x000fc60003f05270 */
[----:B------:R-:W-:Y:S01]  /*04c0*/  IMAD.MOV.U32 R6, RZ, RZ, R5 ;  /* 0x000000ffff067224 */ /* 0x000fe200078e0005 */
[----:B------:R-:W-:Y:S01]  /*04d0*/  LOP3.LUT R5, RZ, R4, RZ, 0x33, !PT ;  /* 0x00000004ff057212 */ /* 0x000fe200078e33ff */
[----:B------:R-:W-:Y:S01]  /*04e0*/  @!P1 IMAD.IADD R2, R2, 0x1, -R11 ;  /* 0x0000000102029824 */ /* 0x000fe200078e0a0b */
[----:B------:R-:W-:Y:S01]  /*04f0*/  SHF.R.U32.HI R4, RZ, 0x1, R69 ;  /* 0x00000001ff047819 */ /* 0x000fe20000011645 */
[----:B------:R-:W-:Y:S02]  /*0500*/  @!P3 IMAD.MOV R6, RZ, RZ, -R6 ;  /* 0x000000ffff06b224 */ /* 0x000fe400078e0a06 */
[----:B------:R-:W-:-:S03]  /*0510*/  @!P2 IMAD.MOV R2, RZ, RZ, -R2 ;  /* 0x000000ffff02a224 */ /* 0x000fc600078e0a02 */
[C---:B------:R-:W-:Y:S02]  /*0520*/  SEL R3, R5.reuse, R6, !P0 ;  /* 0x0000000605037207 */ /* 0x040fe40004000000 */
[----:B------:R-:W-:Y:S02]  /*0530*/  SGXT.U32 R6, R4, 0x6 ;  /* 0x000000060406781a */ /* 0x000fe40000000000 */
[----:B------:R-:W-:Y:S01]  /*0540*/  SEL R5, R5, R2, !P0 ;  /* 0x0000000205057207 */ /* 0x000fe20004000000 */
[----:B------:R-:W-:-:S04]  /*0550*/  IMAD.SHL.U32 R3, R3, 0x80, RZ ;  /* 0x0000008003037824 */ /* 0x000fc800078e00ff */
[----:B------:R-:W-:Y:S01]  /*0560*/  IMAD R5, R0, 0x8, R5 ;  /* 0x0000000800057824 */ /* 0x000fe200078e0205 */
[CC--:B------:R-:W-:Y:S02]  /*0570*/  LOP3.LUT R7, R3.reuse, R6.reuse, RZ, 0xfc, !PT ;  /* 0x0000000603077212 */ /* 0x0c0fe400078efcff */
[----:B------:R-:W-:Y:S01]  /*0580*/  LOP3.LUT R8, R3, 0x40, R6, 0xfe, !PT ;  /* 0x0000004003087812 */ /* 0x000fe200078efe06 */
[----:B------:R-:W-:Y:S01]  /*0590*/  IMAD.SHL.U32 R85, R5, 0x40, RZ ;  /* 0x0000004005557824 */ /* 0x000fe200078e00ff */
[----:B------:R-:W-:Y:S02]  /*05a0*/  PRMT R4, R7, 0x9910, RZ ;  /* 0x0000991007047816 */ /* 0x000fe400000000ff */
[----:B------:R-:W-:Y:S02]  /*05b0*/  PRMT R9, R8, 0x9910, RZ ;  /* 0x0000991008097816 */ /* 0x000fe400000000ff */
[----:B------:R-:W-:Y:S01]  /*05c0*/  LOP3.LUT R5, R85, R6, RZ, 0xfc, !PT ;  /* 0x0000000655057212 */ /* 0x000fe200078efcff */
[----:B------:R-:W-:-:S02]  /*05d0*/  IMAD R4, R4, 0x2aab, RZ ;  /* 0x00002aab04047824 */ /* 0x000fc400078e02ff */
[----:B------:R-:W-:-:S03]  /*05e0*/  IMAD R9, R9, 0x2aab, RZ ;  /* 0x00002aab09097824 */ /* 0x000fc600078e02ff */
[----:B------:R-:W-:Y:S01]  /*05f0*/  SHF.R.S32.HI R2, RZ, 0x10, R4 ;  /* 0x00000010ff027819 */ /* 0x000fe20000011404 */
[----:B------:R-:W-:Y:S01]  /*0600*/  IMAD.MOV.U32 R4, RZ, RZ, RZ ;  /* 0x000000ffff047224 */ /* 0x000fe200078e00ff */
[----:B------:R-:W-:Y:S02]  /*0610*/  SHF.R.S32.HI R0, RZ, 0x10, R9 ;  /* 0x00000010ff007819 */ /* 0x000fe40000011409 */
[----:B------:R-:W-:Y:S02]  /*0620*/  LOP3.LUT R9, R2, 0xffff, RZ, 0xc0, !PT ;  /* 0x0000ffff02097812 */ /* 0x000fe400078ec0ff */
[----:B------:R-:W-:Y:S02]  /*0630*/  LOP3.LUT R11, R0, 0xffff, RZ, 0xc0, !PT ;  /* 0x0000ffff000b7812 */ /* 0x000fe400078ec0ff */
[----:B------:R-:W-:Y:S02]  /*0640*/  SHF.R.U32.HI R0, RZ, 0xf, R9 ;  /* 0x0000000fff007819 */ /* 0x000fe40000011609 */
[----:B------:R-:W-:-:S02]  /*0650*/  SHF.R.U32.HI R2, RZ, 0xf, R11 ;  /* 0x0000000fff027819 */ /* 0x000fc4000001160b */
[----:B------:R-:W-:Y:S02]  /*0660*/  LEA.HI R0, R9, R0, RZ, 0x17 ;  /* 0x0000000009007211 */ /* 0x000fe400078fb8ff */
[----:B------:R-:W-:Y:S01]  /*0670*/  LEA.HI R9, R11, R2, RZ, 0x17 ;  /* 0x000000020b097211 */ /* 0x000fe200078fb8ff */
[----:B------:R-:W-:Y:S01]  /*0680*/  IMAD.HI R2, R5, -0x6e5d4c3b, R4 ;  /* 0x91a2b3c505027827 */ /* 0x000fe200078e0204 */
[----:B------:R-:W-:Y:S02]  /*0690*/  PRMT R0, R0, 0x9910, RZ ;  /* 0x0000991000007816 */ /* 0x000fe400000000ff */
[----:B------:R-:W-:Y:S02]  /*06a0*/  PRMT R12, R9, 0x9910, RZ ;  /* 0x00009910090c7816 */ /* 0x000fe400000000ff */
[----:B------:R-:W-:Y:S01]  /*06b0*/  SHF.R.U32.HI R9, RZ, 0x1f, R2 ;  /* 0x0000001fff097819 */ /* 0x000fe20000011602 */
[----:B------:R-:W-:Y:S01]  /*06c0*/  IMAD.MOV.U32 R4, RZ, RZ, R0 ;  /* 0x000000ffff047224 */ /* 0x000fe200078e0000 */
[----:B------:R-:W-:-:S02]  /*06d0*/  LOP3.LUT R0, R69, 0x8, RZ, 0xc0, !PT ;  /* 0x0000000845007812 */ /* 0x000fc400078ec0ff */
[----:B------:R-:W-:Y:S01]  /*06e0*/  LEA.HI R9, R2, R9, RZ, 0x15 ;  /* 0x0000000902097211 */ /* 0x000fe200078fa8ff */
[----:B------:R-:W-:Y:S02]  /*06f0*/  IMAD R4, R4, 0xc00, RZ ;  /* 0x00000c0004047824 */ /* 0x000fe400078e02ff */
[----:B------:R-:W-:Y:S02]  /*0700*/  IMAD.SHL.U32 R11, R0, 0x2, RZ ;  /* 0x00000002000b7824 */ /* 0x000fe400078e00ff */
[----:B------:R-:W-:Y:S02]  /*0710*/  IMAD R0, R12, 0xc00, RZ ;  /* 0x00000c000c007824 */ /* 0x000fe400078e02ff */
[----:B------:R-:W-:Y:S01]  /*0720*/  IMAD.MOV R2, RZ, RZ, -R4 ;  /* 0x000000ffff027224 */ /* 0x000fe200078e0a04 */
[----:B------:R-:W-:Y:S01]  /*0730*/  LOP3.LUT R13, R10, R11, RZ, 0x3c, !PT ;  /* 0x0000000b0a0d7212 */ /* 0x000fe200078e3cff */
[----:B------:R-:W-:Y:S02]  /*0740*/  IMAD.MOV R4, RZ, RZ, -R0 ;  /* 0x000000ffff047224 */ /* 0x000fe400078e0a00 */
[----:B------:R-:W-:Y:S01]  /*0750*/  IMAD R9, R9, -0xe10, R5 ;  /* 0xfffff1f009097824 */ /* 0x000fe200078e0205 */
[----:B------:R-:W-:Y:S01]  /*0760*/  PRMT R2, R2, 0x7710, RZ ;  /* 0x0000771002027816 */ /* 0x000fe200000000ff */
[----:B------:R-:W-:Y:S01]  /*0770*/  IMAD R0, R6, 0x20, R13 ;  /* 0x0000002006007824 */ /* 0x000fe200078e020d */
[----:B------:R-:W-:Y:S01]  /*0780*/  PRMT R5, R4, 0x7710, RZ ;  /* 0x0000771004057816 */ /* 0x000fe200000000ff */
[----:B------:R-:W-:Y:S01]  /*0790*/  IMAD R9, R9, 0x3000, RZ ;  /* 0x0000300009097824 */ /* 0x000fe200078e02ff */
[----:B------:R-:W-:Y:S01]  /*07a0*/  LOP3.LUT R4, R69, 0x7, RZ, 0xc0, !PT ;  /* 0x0000000745047812 */ /* 0x000fe200078ec0ff */
[----:B------:R-:W-:Y:S01]  /*07b0*/  IMAD.IADD R7, R7, 0x1, R2 ;  /* 0x0000000107077824 */ /* 0x000fe200078e0202 */
[----:B------:R-:W-:Y:S01]  /*07c0*/  CS2R R12, SRZ ;  /* 0x00000000000c7805 */ /* 0x000fe2000001ff00 */
[----:B------:R-:W-:Y:S01]  /*07d0*/  IMAD.IADD R8, R8, 0x1, R5 ;  /* 0x0000000108087824 */ /* 0x000fe200078e0205 */
[----:B------:R-:W-:Y:S01]  /*07e0*/  LOP3.LUT R5, R84, 0x10, RZ, 0xc0, !PT ;  /* 0x0000001054057812 */ /* 0x000fe200078ec0ff */
[----:B------:R-:W-:Y:S01]  /*07f0*/  IMAD.SHL.U32 R2, R69, 0x4, RZ ;  /* 0x0000000445027824 */ /* 0x000fe200078e00ff */
[----:B------:R-:W-:-:S02]  /*0800*/  LOP3.LUT R68, R4, 0x20, RZ, 0xfc, !PT ;  /* 0x0000002004447812 */ /* 0x000fc400078efcff */
[----:B------:R-:W-:Y:S02]  /*0810*/  PRMT R73, R7, 0x9910, RZ ;  /* 0x0000991007497816 */ /* 0x000fe400000000ff */
[----:B------:R-:W-:Y:S02]  /*0820*/  LOP3.LUT R4, R5, 0x8, R84, 0xf8, !PT ;  /* 0x0000000805047812 */ /* 0x000fe400078ef854 */
[----:B------:R-:W-:Y:S01]  /*0830*/  PRMT R75, R8, 0x9910, RZ ;  /* 0x00009910084b7816 */ /* 0x000fe200000000ff */
[----:B------:R-:W-:Y:S01]  /*0840*/  IMAD R73, R73, 0x3000, RZ ;  /* 0x0000300049497824 */ /* 0x000fe200078e02ff */
[----:B------:R-:W-:Y:S02]  /*0850*/  LOP3.LUT R11, R11, 0x10, R2, 0x78, !PT ;  /* 0x000000100b0b7812 */ /* 0x000fe400078e7802 */
[----:B------:R-:W-:Y:S01]  /*0860*/  LOP3.LUT R4, R4, 0x7, R69, 0xf8, !PT ;  /* 0x0000000704047812 */ /* 0x000fe200078ef845 */
[----:B------:R-:W-:Y:S01]  /*0870*/  IMAD R75, R75, 0x3000, RZ ;  /* 0x000030004b4b7824 */ /* 0x000fe200078e02ff */
[----:B------:R-:W-:-:S02]  /*0880*/  LOP3.LUT R7, R9, R10, RZ, 0xfc, !PT ;  /* 0x0000000a09077212 */ /* 0x000fc400078efcff */
[----:B------:R-:W-:Y:S01]  /*0890*/  LOP3.LUT R5, R68, 0x8, R84, 0xf8, !PT ;  /* 0x0000000844057812 */ /* 0x000fe200078ef854 */
[----:B------:R-:W-:Y:S01]  /*08a0*/  IMAD R86, R4, 0x20, R11 ;  /* 0x0000002004567824 */ /* 0x000fe200078e020b */
[-C--:B------:R-:W-:Y:S02]  /*08b0*/  LOP3.LUT R4, R73, R10.reuse, RZ, 0xfc, !PT ;  /* 0x0000000a49047212 */ /* 0x080fe400078efcff */
[----:B------:R-:W-:Y:S02]  /*08c0*/  LOP3.LUT R10, R75, R10, RZ, 0xfc, !PT ;  /* 0x0000000a4b0a7212 */ /* 0x000fe400078efcff */
[C---:B------:R-:W-:Y:S02]  /*08d0*/  IADD3 R92, P0, R7.reuse, c[0x0][0x160], RZ ;  /* 0x00005800075c7a10 */ /* 0x040fe40007f1e0ff */
[----:B------:R-:W-:Y:S02]  /*08e0*/  IADD3 R102, P1, R4, c[0x0][0x168], RZ ;  /* 0x00005a0004667a10 */ /* 0x000fe40007f3e0ff */
[----:B------:R-:W-:Y:S01]  /*08f0*/  IADD3 R98, P2, R10, c[0x0][0x168], RZ ;  /* 0x00005a000a627a10 */ /* 0x000fe20007f5e0ff */
[----:B------:R-:W-:Y:S01]  /*0900*/  IMAD.MOV.U32 R70, RZ, RZ, R92 ;  /* 0x000000ffff467224 */ /* 0x000fe200078e005c */
[----:B------:R-:W-:Y:S01]  /*0910*/  LEA.HI.X.SX32 R93, R7, c[0x0][0x164], 0x1, P0 ;  /* 0x00005900075d7a11 */ /* 0x000fe200000f0eff */
[----:B------:R-:W-:Y:S01]  /*0920*/  IMAD.MOV.U32 R72, RZ, RZ, R102 ;  /* 0x000000ffff487224 */ /* 0x000fe200078e0066 */
[----:B------:R-:W-:Y:S01]  /*0930*/  LEA.HI.X.SX32 R103, R4, c[0x0][0x16c], 0x1, P1 ;  /* 0x00005b0004677a11 */ /* 0x000fe200008f0eff */
[----:B------:R-:W-:Y:S01]  /*0940*/  IMAD.MOV.U32 R74, RZ, RZ, R98 ;  /* 0x000000ffff4a7224 */ /* 0x000fe200078e0062 */
[----:B------:R-:W-:Y:S01]  /*0950*/  LEA.HI.X.SX32 R99, R10, c[0x0][0x16c], 0x1, P2 ;  /* 0x00005b000a637a11 */ /* 0x000fe200010f0eff */
[----:B------:R1:W-:Y:S01]  /*0960*/  LDGSTS.E.BYPASS.128 [R0+0x2000], [R92.64] ;  /* 0x020000005c007fae */ /* 0x0003e2000b901c46 */
[----:B------:R-:W-:-:S02]  /*0970*/  LEA.HI.X.SX32 R71, R9, c[0x0][0x164], 0x1, P0 ;  /* 0x0000590009477a11 */ /* 0x000fc400000f0eff */
[----:B------:R-:W-:Y:S01]  /*0980*/  LEA.HI.X.SX32 R73, R73, c[0x0][0x16c], 0x1, P1 ;  /* 0x00005b0049497a11 */ /* 0x000fe200008f0eff */
[----:B------:R-:W0:Y:S01]  /*0990*/  LDGDEPBAR ;  /* 0x00000000000079af */ /* 0x000e220000000000 */
[----:B------:R-:W-:Y:S01]  /*09a0*/  LEA.HI.X.SX32 R75, R75, c[0x0][0x16c], 0x1, P2 ;  /* 0x00005b004b4b7a11 */ /* 0x000fe200010f0eff */
[----:B------:R-:W-:Y:S01]  /*09b0*/  CS2R R8, SRZ ;  /* 0x0000000000087805 */ /* 0x000fe2000001ff00 */
[----:B------:R-:W-:Y:S01]  /*09c0*/  LOP3.LUT R6, R5, 0x10, R84, 0xf8, !PT ;  /* 0x0000001005067812 */ /* 0x000fe200078ef854 */
[----:B------:R2:W-:Y:S01]  /*09d0*/  LDGSTS.E.BYPASS.128 [R0], [R102.64] ;  /* 0x0000000066007fae */ /* 0x0005e2000b901c46 */
[----:B------:R-:W-:Y:S01]  /*09e0*/  LOP3.LUT R68, R68, 0x8, R69, 0xf8, !PT ;  /* 0x0000000844447812 */ /* 0x000fe200078ef845 */
[----:B------:R-:W-:Y:S02]  /*09f0*/  CS2R R4, SRZ ;  /* 0x0000000000047805 */ /* 0x000fe4000001ff00 */
[----:B------:R3:W-:Y:S01]  /*0a00*/  LDGSTS.E.BYPASS.128 [R0+0x800], [R98.64] ;  /* 0x0080000062007fae */ /* 0x0007e2000b901c46 */
[----:B-1----:R-:W-:Y:S01]  /*0a10*/  IADD3 R92, P2, R92, 0x40, RZ ;  /* 0x000000405c5c7810 */ /* 0x002fe20007f5e0ff */
[----:B------:R-:W-:Y:S01]  /*0a20*/  IMAD R87, R6, 0x20, R11 ;  /* 0x0000002006577824 */ /* 0x000fe200078e020b */
[C---:B------:R-:W-:Y:S01]  /*0a30*/  LOP3.LUT R93, R69.reuse, 0x10, RZ, 0xc0, !PT ;  /* 0x00000010455d7812 */ /* 0x040fe200078ec0ff */
[----:B------:R-:W0:Y:S01]  /*0a40*/  LDGDEPBAR ;  /* 0x00000000000079af */ /* 0x000e220000000000 */
[----:B------:R-:W-:Y:S01]  /*0a50*/  CS2R R6, SRZ ;  /* 0x0000000000067805 */ /* 0x000fe2000001ff00 */
[----:B------:R-:W-:Y:S01]  /*0a60*/  CS2R R10, SRZ ;  /* 0x00000000000a7805 */ /* 0x000fe2000001ff00 */
[----:B------:R-:W-:Y:S01]  /*0a70*/  IMAD.X R107, RZ, RZ, R71, P2 ;  /* 0x000000ffff6b7224 */ /* 0x000fe200010e0647 */
[----:B------:R-:W-:Y:S01]  /*0a80*/  BAR.SYNC.DEFER_BLOCKING 0x0 ;  /* 0x0000000000007b1d */ /* 0x000fe20000010000 */
[----:B--2---:R-:W-:-:S02]  /*0a90*/  LOP3.LUT R103, R69, 0x10, R2, 0x48, !PT ;  /* 0x0000001045677812 */ /* 0x004fc400078e4802 */
[----:B------:R-:W-:Y:S02]  /*0aa0*/  IADD3 R102, P1, R102, 0x40, RZ ;  /* 0x0000004066667810 */ /* 0x000fe40007f3e0ff */
[----:B---3--:R-:W-:Y:S01]  /*0ab0*/  IADD3 R98, P0, R98, 0x40, RZ ;  /* 0x0000004062627810 */ /* 0x008fe20007f1e0ff */
[----:B------:R-:W-:Y:S01]  /*0ac0*/  IMAD R99, R68, 0x20, R103 ;  /* 0x0000002044637824 */ /* 0x000fe200078e0267 */
[----:B------:R-:W-:Y:S01]  /*0ad0*/  LOP3.LUT R103, R103, 0x1e0, R88, 0xf8, !PT ;  /* 0x000001e067677812 */ /* 0x000fe200078ef858 */
[----:B------:R-:W-:Y:S02]  /*0ae0*/  IMAD.X R109, RZ, RZ, R73, P1 ;  /* 0x000000ffff6d7224 */ /* 0x000fe400008e0649 */
[----:B------:R-:W-:Y:S01]  /*0af0*/  IMAD.X R111, RZ, RZ, R75, P0 ;  /* 0x000000ffff6f7224 */ /* 0x000fe200000e064b */
[----:B------:R-:W-:Y:S01]  /*0b00*/  @!PT LDS RZ, [RZ] ;  /* 0x00000000fffff984 */ /* 0x000fe20000000800 */
[----:B------:R-:W-:Y:S01]  /*0b10*/  @!PT LDS RZ, [RZ] ;  /* 0x00000000fffff984 */ /* 0x000fe20000000800 */
[----:B------:R-:W-:Y:S01]  /*0b20*/  @!PT LDS RZ, [RZ] ;  /* 0x00000000fffff984 */ /* 0x000fe20000000800 */
[----:B------:R1:W-:Y:S04]  /*0b30*/  LDGSTS.E.BYPASS.128 [R0+0x2800], [R70.64+0x20] ;  /* 0x0280002046007fae */ /* 0x0003e8000b901c46 */
[----:B------:R-:W0:Y:S04]  /*0b40*/  LDGDEPBAR ;  /* 0x00000000000079af */ /* 0x000e280000000000 */
[----:B------:R1:W-:Y:S04]  /*0b50*/  LDGSTS.E.BYPASS.128 [R0+0x1000], [R72.64+0x20] ;  /* 0x0100002048007fae */ /* 0x0003e8000b901c46 */
[----:B------:R1:W-:Y:S04]  /*0b60*/  LDGSTS.E.BYPASS.128 [R0+0x1800], [R74.64+0x20] ;  /* 0x018000204a007fae */ /* 0x0003e8000b901c46 */
[----:B------:R-:W0:Y:S02]  /*0b70*/  LDGDEPBAR ;  /* 0x00000000000079af */ /* 0x000e240000000000 */
.L_x_0:
[----:B------:R-:W-:Y:S01]  /*0b80*/  UIADD3 UR4, UR4, 0x1, URZ ;  /* 0x0000000104047890 */ /* 0x000fe2000fffe03f */
[----:B------:R-:W-:-:S04]  /*0b90*/  DEPBAR.LE SB0, 0x2 ;  /* 0x000080800000791a */ /* 0x000fc80000000000 */
[----:B------:R-:W-:Y:S01]  /*0ba0*/  UISETP.GE.AND UP0, UPT, UR4, 0x2, UPT ;  /* 0x000000020400788c */ /* 0x000fe2000bf06270 */
[----:B------:R-:W-:Y:S01]  /*0bb0*/  IADD3 R91, R91, 0x1, RZ ;  /* 0x000000015b5b7810 */ /* 0x000fe20007ffe0ff */
[----:B------:R-:W-:Y:S01]  /*0bc0*/  BAR.SYNC.DEFER_BLOCKING 0x0 ;  /* 0x0000000000007b1d */ /* 0x000fe20000010000 */
[----:B------:R-:W-:Y:S01]  /*0bd0*/  ISETP.GE.U32.AND P0, PT, R90, 0x17e, PT ;  /* 0x0000017e5a00780c */ /* 0x000fe20003f06070 */
[----:B------:R-:W-:Y:S01]  /*0be0*/  USEL UR4, UR4, URZ, !UP0 ;  /* 0x0000003f04047287 */ /* 0x000fe2000c000000 */
[----:B------:R-:W-:Y:S02]  /*0bf0*/  ISETP.GE.AND P1, PT, R91, 0x2, PT ;  /* 0x000000025b00780c */ /* 0x000fe40003f26270 */
[----:B------:R-:W-:Y:S01]  /*0c00*/  ISETP.GE.U32.AND.EX P0, PT, R89, RZ, PT, P0 ;  /* 0x000000ff5900720c */ /* 0x000fe20003f06100 */
[----:B------:R-:W-:Y:S01]  /*0c10*/  ULEA UR5, UR4, 0x2000, 0xb ;  /* 0x0000200004057891 */ /* 0x000fe2000f8e583f */
[----:B------:R-:W-:Y:S01]  /*0c20*/  SEL R91, R91, RZ, !P1 ;  /* 0x000000ff5b5b7207 */ /* 0x000fe20004800000 */
[----:B------:R-:W-:-:S04]  /*0c30*/  IMAD.U32 R104, RZ, RZ, UR4 ;  /* 0x00000004ff687e24 */ /* 0x000fc8000f8e00ff */
[C---:B------:R-:W-:Y:S02]  /*0c40*/  IMAD R106, R104.reuse, 0x1000, R86 ;  /* 0x00001000686a7824 */ /* 0x040fe400078e0256 */
[----:B------:R-:W-:Y:S01]  /*0c50*/  IMAD R104, R104, 0x1000, R87 ;  /* 0x0000100068687824 */ /* 0x000fe200078e0257 */
[----:B-1----:R-:W-:Y:S04]  /*0c60*/  LDSM.16.M88.4 R68, [R103+UR5] ;  /* 0x000000056744783b */ /* 0x002fe80008000200 */
[----:B------:R-:W1:Y:S04]  /*0c70*/  LDSM.16.M88.2 R94, [R106] ;  /* 0x000000006a5e783b */ /* 0x000e680000000100 */
[----:B------:R-:W2:Y:S04]  /*0c80*/  LDSM.16.M88.2 R104, [R104] ;  /* 0x000000006868783b */ /* 0x000ea80000000100 */
[----:B------:R-:W3:Y:S04]  /*0c90*/  LDSM.16.M88.2 R96, [R106+0x800] ;  /* 0x000800006a60783b */ /* 0x000ee80000000100 */
[----:B------:R-:W4:Y:S04]  /*0ca0*/  LDSM.16.M88.2 R100, [R106+0xc00] ;  /* 0x000c00006a64783b */ /* 0x000f280000000100 */
[----:B------:R-:W3:Y:S04]  /*0cb0*/  LDSM.16.M88.4 R72, [R103+UR5+0x200] ;  /* 0x000200056748783b */ /* 0x000ee80008000200 */
[----:B------:R-:W4:Y:S04]  /*0cc0*/  LDSM.16.M88.4 R76, [R99+UR5] ;  /* 0x00000005634c783b */ /* 0x000f280008000200 */
[----:B------:R-:W4:Y:S01]  /*0cd0*/  LDSM.16.M88.4 R80, [R103+UR5+0x600] ;  /* 0x000600056750783b */ /* 0x000f220008000200 */
[C---:B-1----:R-:W-:Y:S08]  /*0ce0*/  IMMA.16832.S8.S8.SAT R64, R68.reuse.ROW, R94.COL, R64 ;  /* 0x0000005e44407237 */ /* 0x042ff00000445c40 */
[C---:B--2---:R-:W-:Y:S08]  /*0cf0*/  IMMA.16832.S8.S8.SAT R60, R68.reuse.ROW, R104.COL, R60 ;  /* 0x00000068443c7237 */ /* 0x044ff00000445c3c */
[C---:B---3--:R-:W-:Y:S08]  /*0d00*/  IMMA.16832.S8.S8.SAT R56, R68.reuse.ROW, R96.COL, R56 ;  /* 0x0000006044387237 */ /* 0x048ff00000445c38 */
[----:B----4-:R-:W-:Y:S07]  /*0d10*/  IMMA.16832.S8.S8.SAT R52, R68.ROW, R100.COL, R52 ;  /* 0x0000006444347237 */ /* 0x010fee0000445c34 */
[----:B------:R-:W-:Y:S01]  /*0d20*/  IMAD.MOV.U32 R68, RZ, RZ, R92 ;  /* 0x000000ffff447224 */ /* 0x000fe200078e005c */
[----:B------:R-:W-:Y:S01]  /*0d30*/  IMMA.16832.S8.S8.SAT R36, R72.ROW, R94.COL, R36 ;  /* 0x0000005e48247237 */ /* 0x000fe20000445c24 */
[----:B------:R-:W-:Y:S01]  /*0d40*/  IMAD.MOV.U32 R69, RZ, RZ, R107 ;  /* 0x000000ffff457224 */ /* 0x000fe200078e006b */
[----:B------:R-:W-:Y:S01]  /*0d50*/  IADD3 R92, P3, R92, 0x20, RZ ;  /* 0x000000205c5c7810 */ /* 0x000fe20007f7e0ff */
[----:B------:R-:W-:-:S04]  /*0d60*/  IMAD R71, R91, 0x1000, R0 ;  /* 0x000010005b477824 */ /* 0x000fc800078e0200 */
[----:B------:R-:W-:Y:S01]  /*0d70*/  IMAD.X R107, RZ, RZ, R107, P3 ;  /* 0x000000ffff6b7224 */ /* 0x000fe200018e066b */
[C---:B------:R-:W-:Y:S08]  /*0d80*/  IMMA.16832.S8.S8.SAT R40, R72.reuse.ROW, R104.COL, R40 ;  /* 0x0000006848287237 */ /* 0x040ff00000445c28 */
[C---:B------:R-:W-:Y:S08]  /*0d90*/  IMMA.16832.S8.S8.SAT R44, R72.reuse.ROW, R96.COL, R44 ;  /* 0x00000060482c7237 */ /* 0x040ff00000445c2c */
[----:B------:R-:W-:Y:S07]  /*0da0*/  IMMA.16832.S8.S8.SAT R48, R72.ROW, R100.COL, R48 ;  /* 0x0000006448307237 */ /* 0x000fee0000445c30 */
[----:B------:R-:W-:Y:S01]  /*0db0*/  IMAD R73, R91, 0x800, R0 ;  /* 0x000008005b497824 */ /* 0x000fe200078e0200 */
[----:B------:R-:W-:Y:S01]  /*0dc0*/  BAR.SYNC.DEFER_BLOCKING 0x0 ;  /* 0x0000000000007b1d */ /* 0x000fe20000010000 */
[C---:B------:R-:W-:Y:S08]  /*0dd0*/  IMMA.16832.S8.S8.SAT R28, R76.reuse.ROW, R94.COL, R28 ;  /* 0x0000005e4c1c7237 */ /* 0x040ff00000445c1c */
[C---:B------:R-:W-:Y:S08]  /*0de0*/  IMMA.16832.S8.S8.SAT R4, R76.reuse.ROW, R104.COL, R4 ;  /* 0x000000684c047237 */ /* 0x040ff00000445c04 */
[C---:B------:R-:W-:Y:S01]  /*0df0*/  IMMA.16832.S8.S8.SAT R20, R76.reuse.ROW, R96.COL, R20 ;  /* 0x000000604c147237 */ /* 0x040fe20000445c14 */
[----:B------:R-:W-:Y:S01]  /*0e00*/  @!PT LDS RZ, [RZ] ;  /* 0x00000000fffff984 */ /* 0x000fe20000000800 */
[----:B------:R-:W-:Y:S01]  /*0e10*/  @!PT LDS RZ, [RZ] ;  /* 0x00000000fffff984 */ /* 0x000fe20000000800 */
[----:B------:R-:W-:Y:S01]  /*0e20*/  @!PT LDS RZ, [RZ] ;  /* 0x00000000fffff984 */ /* 0x000fe20000000800 */
[----:B------:R1:W-:Y:S07]  /*0e30*/  LDGSTS.E.BYPASS.128 [R73+0x2000], [R68.64], !P0 ;  /* 0x0200000044497fae */ /* 0x0003ee000c101c46 */
[----:B------:R-:W-:Y:S01]  /*0e40*/  IMMA.16832.S8.S8.SAT R32, R76.ROW, R100.COL, R32 ;  /* 0x000000644c207237 */ /* 0x000fe20000445c20 */
[----:B------:R-:W0:Y:S07]  /*0e50*/  LDGDEPBAR ;  /* 0x00000000000079af */ /* 0x000e2e0000000000 */
[----:B------:R-:W-:Y:S01]  /*0e60*/  IMMA.16832.S8.S8.SAT R8, R80.ROW, R94.COL, R8 ;  /* 0x0000005e50087237 */ /* 0x000fe20000445c08 */
[----:B-1----:R-:W-:Y:S01]  /*0e70*/  IMAD.MOV.U32 R68, RZ, RZ, R102 ;  /* 0x000000ffff447224 */ /* 0x002fe200078e0066 */
[----:B------:R-:W-:Y:S01]  /*0e80*/  IADD3 R102, P2, R102, 0x20, RZ ;  /* 0x0000002066667810 */ /* 0x000fe20007f5e0ff */
[----:B------:R-:W-:-:S05]  /*0e90*/  IMAD.MOV.U32 R69, RZ, RZ, R109 ;  /* 0x000000ffff457224 */ /* 0x000fca00078e006d */
[C---:B------:R-:W-:Y:S01]  /*0ea0*/  IMMA.16832.S8.S8.SAT R12, R80.reuse.ROW, R104.COL, R12 ;  /* 0x00000068500c7237 */ /* 0x040fe20000445c0c */
[----:B------:R-:W-:Y:S01]  /*0eb0*/  IMAD.X R109, RZ, RZ, R109, P2 ;  /* 0x000000ffff6d7224 */ /* 0x000fe200010e066d */
[----:B------:R1:W-:Y:S06]  /*0ec0*/  LDGSTS.E.BYPASS.128 [R71], [R68.64], !P0 ;  /* 0x0000000044477fae */ /* 0x0003ec000c101c46 */
[----:B------:R-:W-:Y:S01]  /*0ed0*/  IMMA.16832.S8.S8.SAT R16, R80.ROW, R96.COL, R16 ;  /* 0x0000006050107237 */ /* 0x000fe20000445c10 */
[----:B-1----:R-:W-:Y:S01]  /*0ee0*/  IMAD.MOV.U32 R68, RZ, RZ, R98 ;  /* 0x000000ffff447224 */ /* 0x002fe200078e0062 */
[----:B------:R-:W-:Y:S01]  /*0ef0*/  IADD3 R98, P1, R98, 0x20, RZ ;  /* 0x0000002062627810 */ /* 0x000fe20007f3e0ff */
[----:B------:R-:W-:-:S05]  /*0f00*/  IMAD.MOV.U32 R69, RZ, RZ, R111 ;  /* 0x000000ffff457224 */ /* 0x000fca00078e006f */
[----:B------:R-:W-:Y:S01]  /*0f10*/  IMMA.16832.S8.S8.SAT R24, R80.ROW, R100.COL, R24 ;  /* 0x0000006450187237 */ /* 0x000fe20000445c18 */
[----:B------:R-:W-:Y:S01]  /*0f20*/  IMAD.X R111, RZ, RZ, R111, P1 ;  /* 0x000000ffff6f7224 */ /* 0x000fe200008e066f */
[----:B------:R1:W-:Y:S01]  /*0f30*/  LDGSTS.E.BYPASS.128 [R71+0x800], [R68.64], !P0 ;  /* 0x0080000044477fae */ /* 0x0003e2000c101c46 */
[----:B------:R-:W-:-:S03]  /*0f40*/  IADD3 R90, P0, R90, 0x1, RZ ;  /* 0x000000015a5a7810 */ /* 0x000fc60007f1e0ff */
[----:B------:R-:W0:Y:S02]  /*0f50*/  LDGDEPBAR ;  /* 0x00000000000079af */ /* 0x000e240000000000 */
[----:B------:R-:W-:Y:S01]  /*0f60*/  IMAD.X R89, RZ, RZ, R89, P0 ;  /* 0x000000ffff597224 */ /* 0x000fe200000e0659 */
[----:B------:R-:W-:-:S04]  /*0f70*/  ISETP.NE.U32.AND P0, PT, R90, 0x180, PT ;  /* 0x000001805a00780c */ /* 0x000fc80003f05070 */
[----:B------:R-:W-:-:S13]  /*0f80*/  ISETP.NE.AND.EX P0, PT, R89, RZ, PT, P0 ;  /* 0x000000ff5900720c */ /* 0x000fda0003f05300 */
[----:B-1----:R-:W-:Y:S05]  /*0f90*/  @P0 BRA `(.L_x_0) ;  /* 0xfffffbe000000947 */ /* 0x002fea000383ffff */
[----:B------:R-:W1:Y:S01]  /*0fa0*/  S2R R68, SR_TID.X ;  /* 0x0000000000447919 */ /* 0x000e620000002100 */
[----:B------:R-:W-:Y:S01]  /*0fb0*/  LOP3.LUT R69, R88, 0x180, RZ, 0xc0, !PT ;  /* 0x0000018058457812 */ /* 0x000fe200078ec0ff */
[----:B------:R-:W-:-:S04]  /*0fc0*/  DEPBAR.LE SB0, 0x0 ;  /* 0x000080000000791a */ /* 0x000fc80000000000 */
[----:B------:R-:W-:Y:S02]  /*0fd0*/  LOP3.LUT R70, R2, 0x1fc, RZ, 0xc0, !PT ;  /* 0x000001fc02467812 */ /* 0x000fe400078ec0ff */
[--C-:B------:R-:W-:Y:S02]  /*0fe0*/  LOP3.LUT R83, R3, 0x7c, R2.reuse, 0xf8, !PT ;  /* 0x0000007c03537812 */ /* 0x100fe400078ef802 */
[----:B------:R-:W-:Y:S02]  /*0ff0*/  LOP3.LUT R3, R70, 0x200, RZ, 0xfc, !PT ;  /* 0x0000020046037812 */ /* 0x000fe400078efcff */
[----:B------:R-:W-:Y:S02]  /*1000*/  SHF.R.U32.HI R2, RZ, 0x3, R2 ;  /* 0x00000003ff027819 */ /* 0x000fe40000011602 */
[----:B------:R-:W-:Y:S02]  /*1010*/  SHF.R.U32.HI R3, RZ, 0x3, R3 ;  /* 0x00000003ff037819 */ /* 0x000fe40000011603 */
[----:B------:R-:W-:-:S02]  /*1020*/  LOP3.LUT R81, R2, 0x30, RZ, 0xc0, !PT ;  /* 0x0000003002517812 */ /* 0x000fc400078ec0ff */
[----:B------:R-:W-:Y:S02]  /*1030*/  LOP3.LUT R3, R3, 0x70, RZ, 0xc0, !PT ;  /* 0x0000007003037812 */ /* 0x000fe400078ec0ff */
[C---:B------:R-:W-:Y:S01]  /*1040*/  LOP3.LUT R2, R70.reuse, 0x600, RZ, 0xfc, !PT ;  /* 0x0000060046027812 */ /* 0x040fe200078efcff */
[C---:B------:R-:W-:Y:S01]  /*1050*/  IMAD R81, R70.reuse, 0x4, R81 ;  /* 0x0000000446517824 */ /* 0x040fe200078e0251 */
[----:B------:R-:W-:Y:S01]  /*1060*/  BAR.SYNC.DEFER_BLOCKING 0x0 ;  /* 0x0000000000007b1d */ /* 0x000fe20000010000 */
[----:B------:R-:W-:Y:S01]  /*1070*/  ISETP.GE.AND P0, PT, R83, 0xc00, PT ;  /* 0x00000c005300780c */ /* 0x000fe20003f06270 */
[----:B------:R-:W-:Y:S01]  /*1080*/  IMAD R80, R70, 0x4, R3 ;  /* 0x0000000446507824 */ /* 0x000fe200078e0203 */
[----:B-1----:R-:W-:Y:S01]  /*1090*/  SHF.R.U32.HI R0, RZ, 0x5, R68 ;  /* 0x00000005ff007819 */ /* 0x002fe20000011644 */
[----:B------:R-:W-:Y:S01]  /*10a0*/  IMAD.SHL.U32 R68, R68, 0x2, RZ ;  /* 0x0000000244447824 */ /* 0x000fe200078e00ff */
[----:B------:R-:W-:Y:S02]  /*10b0*/  SHF.R.U32.HI R2, RZ, 0x3, R2 ;  /* 0x00000003ff027819 */ /* 0x000fe40000011602 */
[----:B------:R-:W-:-:S02]  /*10c0*/  SGXT.U32 R0, R0, 0x2 ;  /* 0x000000020000781a */ /* 0x000fc40000000000 */
[----:B------:R-:W-:Y:S02]  /*10d0*/  LOP3.LUT R68, R69, 0x6, R68, 0xf8, !PT ;  /* 0x0000000645447812 */ /* 0x000fe400078ef844 */
[----:B------:R-:W-:Y:S02]  /*10e0*/  LOP3.LUT R0, R0, R85, RZ, 0xfc, !PT ;  /* 0x0000005500007212 */ /* 0x000fe400078efcff */
[----:B------:R-:W-:Y:S01]  /*10f0*/  LOP3.LUT R71, R2, 0xf0, RZ, 0xc0, !PT ;  /* 0x000000f002477812 */ /* 0x000fe200078ec0ff */
[----:B------:R-:W-:Y:S01]  /*1100*/  IMAD R93, R93, 0x20, R68 ;  /* 0x000000205d5d7824 */ /* 0x000fe200078e0244 */
[----:B------:R-:W-:Y:S02]  /*1110*/  LOP3.LUT R68, R70, 0x400, RZ, 0xfc, !PT ;  /* 0x0000040046447812 */ /* 0x000fe400078efcff */
[----:B------:R-:W-:Y:S01]  /*1120*/  LOP3.LUT R72, R0, 0x4, RZ, 0xfc, !PT ;  /* 0x0000000400487812 */ /* 0x000fe200078efcff */
[----:B------:R-:W-:Y:S01]  /*1130*/  IMAD R2, R70, 0x4, R71 ;  /* 0x0000000446027824 */ /* 0x000fe200078e0247 */
[----:B------:R-:W-:-:S02]  /*1140*/  SHF.R.U32.HI R68, RZ, 0x3, R68 ;  /* 0x00000003ff447819 */ /* 0x000fc40000011644 */
[----:B------:R-:W-:Y:S02]  /*1150*/  LOP3.LUT R84, R93, 0x18, R84, 0xf8, !PT ;  /* 0x000000185d547812 */ /* 0x000fe400078ef854 */
[----:B------:R-:W-:Y:S02]  /*1160*/  LOP3.LUT R69, R68, 0xb0, RZ, 0xc0, !PT ;  /* 0x000000b044457812 */ /* 0x000fe400078ec0ff */
[----:B------:R-:W-:Y:S01]  /*1170*/  LOP3.LUT R68, R0, 0x8, RZ, 0xfc, !PT ;  /* 0x0000000800447812 */ /* 0x000fe200078efcff */
[----:B------:R-:W-:Y:S01]  /*1180*/  IMAD.SHL.U32 R84, R84, 0x4, RZ ;  /* 0x0000000454547824 */ /* 0x000fe200078e00ff */
[----:B------:R-:W-:Y:S01]  /*1190*/  ISETP.LT.AND P2, PT, R72, 0xe10, !P0 ;  /* 0x00000e104800780c */ /* 0x000fe20004741270 */
[----:B------:R-:W-:Y:S01]  /*11a0*/  IMAD R3, R70, 0x4, R69 ;  /* 0x0000000446037824 */ /* 0x000fe200078e0245 */
[----:B------:R-:W-:Y:S02]  /*11b0*/  LOP3.LUT R69, R0, 0xc, RZ, 0xfc, !PT ;  /* 0x0000000c00457812 */ /* 0x000fe400078efcff */
[----:B------:R-:W-:-:S02]  /*11c0*/  ISETP.LT.AND P1, PT, R68, 0xe10, !P0 ;  /* 0x00000e104400780c */ /* 0x000fc40004721270 */
[----:B------:R-:W-:Y:S02]  /*11d0*/  IADD3 R68, R93, 0x400, RZ ;  /* 0x000004005d447810 */ /* 0x000fe40007ffe0ff */
[----:B------:R-:W-:Y:S02]  /*11e0*/  ISETP.LT.AND P6, PT, R69, 0xe10, !P0 ;  /* 0x00000e104500780c */ /* 0x000fe400047c1270 */
[----:B------:R-:W-:Y:S02]  /*11f0*/  SHF.R.U32.HI R69, RZ, 0x3, R68 ;  /* 0x00000003ff457819 */ /* 0x000fe40000011644 */
[----:B------:R-:W-:Y:S02]  /*1200*/  LEA.HI R82, R93, R84, RZ, 0x1d ;  /* 0x000000545d527211 */ /* 0x000fe400078fe8ff */
[----:B------:R-:W-:Y:S01]  /*1210*/  LOP3.LUT R71, R69, 0xf0, RZ, 0xc0, !PT ;  /* 0x000000f045477812 */ /* 0x000fe200078ec0ff */
[----:B------:R-:W-:Y:S01]  /*1220*/  IMAD.IADD R85, R84, 0x1, R69 ;  /* 0x0000000154557824 */ /* 0x000fe200078e0245 */
[C---:B------:R-:W-:Y:S01]  /*1230*/  LOP3.LUT R70, R0.reuse, 0x10, RZ, 0xfc, !PT ;  /* 0x0000001000467812 */ /* 0x040fe200078efcff */
[----:B------:R-:W-:Y:S01]  /*1240*/  STS.64 [R82], R64 ;  /* 0x0000004052007388 */ /* 0x000fe20000000a00 */
[----:B------:R-:W-:Y:S01]  /*1250*/  LOP3.LUT R68, R0, 0x14, RZ, 0xfc, !PT ;  /* 0x0000001400447812 */ /* 0x000fe200078efcff */
[----:B------:R-:W-:Y:S01]  /*1260*/  IMAD.IADD R84, R84, 0x1, R71 ;  /* 0x0000000154547824 */ /* 0x000fe200078e0247 */
[----:B------:R-:W-:Y:S01]  /*1270*/  ISETP.LT.AND P5, PT, R70, 0xe10, !P0 ;  /* 0x00000e104600780c */ /* 0x000fe200047a1270 */
[----:B------:R-:W-:Y:S01]  /*1280*/  STS.64 [R85+0x1000], R66 ;  /* 0x0010004255007388 */ /* 0x000fe20000000a00 */
[----:B------:R-:W-:-:S02]  /*1290*/  ISETP.LT.AND P4, PT, R68, 0xe10, !P0 ;  /* 0x00000e104400780c */ /* 0x000fc40004781270 */
[C---:B------:R-:W-:Y:S01]  /*12a0*/  ISETP.LT.AND P3, PT, R0.reuse, 0xe10, !P0 ;  /* 0x00000e100000780c */ /* 0x040fe20004761270 */
[----:B------:R-:W-:Y:S04]  /*12b0*/  STS.64 [R82+0x80], R60 ;  /* 0x0000803c52007388 */ /* 0x000fe80000000a00 */
[----:B------:R-:W-:Y:S04]  /*12c0*/  STS.64 [R84+0x1080], R62 ;  /* 0x0010803e54007388 */ /* 0x000fe80000000a00 */
[----:B------:R-:W-:Y:S04]  /*12d0*/  STS.64 [R82+0x100], R56 ;  /* 0x0001003852007388 */ /* 0x000fe80000000a00 */
[----:B------:R-:W-:Y:S04]  /*12e0*/  STS.64 [R84+0x1100], R58 ;  /* 0x0011003a54007388 */ /* 0x000fe80000000a00 */
[----:B------:R-:W-:Y:S04]  /*12f0*/  STS.64 [R82+0x180], R52 ;  /* 0x0001803452007388 */ /* 0x000fe80000000a00 */
[----:B------:R-:W-:Y:S04]  /*1300*/  STS.64 [R84+0x1180], R54 ;  /* 0x0011803654007388 */ /* 0x000fe80000000a00 */
[----:B------:R-:W-:Y:S06]  /*1310*/  BAR.SYNC.DEFER_BLOCKING 0x0 ;  /* 0x0000000000007b1d */ /* 0x000fec0000010000 */
[----:B------:R-:W1:Y:S04]  /*1320*/  LDS.128 R68, [R81] ;  /* 0x0000000051447984 */ /* 0x000e680000000c00 */
[----:B------:R-:W2:Y:S04]  /*1330*/  LDS.128 R72, [R80+0x800] ;  /* 0x0008000050487984 */ /* 0x000ea80000000c00 */
[----:B------:R-:W3:Y:S04]  /*1340*/  LDS.128 R76, [R3+0x1000] ;  /* 0x00100000034c7984 */ /* 0x000ee80000000c00 */
[----:B------:R-:W4:Y:S04]  /*1350*/  LDS.128 R64, [R2+0x1800] ;  /* 0x0018000002407984 */ /* 0x000f280000000c00 */
[----:B------:R-:W-:Y:S06]  /*1360*/  BAR.SYNC.DEFER_BLOCKING 0x0 ;  /* 0x0000000000007b1d */ /* 0x000fec0000010000 */
[----:B------:R-:W-:Y:S04]  /*1370*/  STS.64 [R82], R36 ;  /* 0x0000002452007388 */ /* 0x000fe80000000a00 */
[----:B------:R-:W-:Y:S04]  /*1380*/  STS.64 [R85+0x1000], R38 ;  /* 0x0010002655007388 */ /* 0x000fe80000000a00 */
        /* <DEDUP_REMOVED lines=8> */
[----:B------:R-:W1:Y:S04]  /*1410*/  LDS.128 R52, [R80+0x800] ;  /* 0x0008000050347984 */ /* 0x000e680000000c00 */
[----:B------:R-:W1:Y:S04]  /*1420*/  LDS.128 R56, [R3+0x1000] ;  /* 0x0010000003387984 */ /* 0x000e680000000c00 */
[----:B------:R-:W1:Y:S04]  /*1430*/  LDS.128 R36, [R2+0x1800] ;  /* 0x0018000002247984 */ /* 0x000e680000000c00 */
[----:B------:R-:W-:Y:S06]  /*1440*/  BAR.SYNC.DEFER_BLOCKING 0x0 ;  /* 0x0000000000007b1d */ /* 0x000fec0000010000 */
[----:B------:R-:W-:Y:S04]  /*1450*/  STS.64 [R82], R28 ;  /* 0x0000001c52007388 */ /* 0x000fe80000000a00 */
[----:B------:R-:W-:Y:S04]  /*1460*/  STS.64 [R85+0x1000], R30 ;  /* 0x0010001e55007388 */ /* 0x000fe80000000a00 */
[----:B------:R-:W-:Y:S04]  /*1470*/  STS.64 [R82+0x80], R4 ;  /* 0x0000800452007388 */ /* 0x000fe80000000a00 */
[----:B------:R-:W-:Y:S04]  /*1480*/  STS.64 [R84+0x1080], R6 ;  /* 0x0010800654007388 */ /* 0x000fe80000000a00 */
[----:B------:R1:W-:Y:S04]  /*1490*/  STS.64 [R82+0x100], R20 ;  /* 0x0001001452007388 */ /* 0x0003e80000000a00 */
[----:B------:R2:W-:Y:S04]  /*14a0*/  STS.64 [R84+0x1100], R22 ;  /* 0x0011001654007388 */ /* 0x0005e80000000a00 */
[----:B------:R2:W-:Y:S04]  /*14b0*/  STS.64 [R82+0x180], R32 ;  /* 0x0001802052007388 */ /* 0x0005e80000000a00 */
[----:B------:R3:W-:Y:S01]  /*14c0*/  STS.64 [R84+0x1180], R34 ;  /* 0x0011802254007388 */ /* 0x0007e20000000a00 */
[----:B-1----:R-:W-:-:S02]  /*14d0*/  IMAD R20, R0, 0xc00, R83 ;  /* 0x00000c0000147824 */ /* 0x002fc400078e0253 */
[----:B------:R-:W-:Y:S01]  /*14e0*/  IMAD.MOV.U32 R21, RZ, RZ, 0x4 ;  /* 0x00000004ff157424 */ /* 0x000fe200078e00ff */
[----:B------:R-:W-:Y:S02]  /*14f0*/  BAR.SYNC.DEFER_BLOCKING 0x0 ;  /* 0x0000000000007b1d */ /* 0x000fe40000010000 */
[C---:B------:R-:W-:Y:S01]  /*1500*/  IADD3 R6, R20.reuse, 0x3000, RZ ;  /* 0x0000300014067810 */ /* 0x040fe20007ffe0ff */
[CC--:B------:R-:W-:Y:S01]  /*1510*/  IMAD.WIDE R4, R20.reuse, R21.reuse, c[0x0][0x170] ;  /* 0x00005c0014047625 */ /* 0x0c0fe200078e0215 */
[C---:B--2---:R-:W-:Y:S02]  /*1520*/  IADD3 R22, R20.reuse, 0xc000, RZ ;  /* 0x0000c00014167810 */ /* 0x044fe40007ffe0ff */
[----:B------:R-:W-:Y:S01]  /*1530*/  IADD3 R32, R20, 0x12000, RZ ;  /* 0x0001200014207810 */ /* 0x000fe20007ffe0ff */
[----:B------:R-:W-:Y:S01]  /*1540*/  IMAD.WIDE R6, R6, R21, c[0x0][0x170] ;  /* 0x00005c0006067625 */ /* 0x000fe200078e0215 */
[----:B---3--:R-:W-:-:S03]  /*1550*/  IADD3 R34, R20, 0x1b000, RZ ;  /* 0x0001b00014227810 */ /* 0x008fc60007ffe0ff */
[----:B------:R-:W-:Y:S01]  /*1560*/  IMAD.WIDE R22, R22, R21, c[0x0][0x170] ;  /* 0x00005c0016167625 */ /* 0x000fe200078e0215 */
[----:B------:R-:W1:Y:S04]  /*1570*/  LDS.128 R48, [R81] ;  /* 0x0000000051307984 */ /* 0x000e680000000c00 */
[----:B------:R-:W2:Y:S04]  /*1580*/  LDS.128 R44, [R80+0x800] ;  /* 0x00080000502c7984 */ /* 0x000ea80000000c00 */
[----:B------:R-:W3:Y:S04]  /*1590*/  LDS.128 R40, [R3+0x1000] ;  /* 0x0010000003287984 */ /* 0x000ee80000000c00 */
[----:B------:R-:W1:Y:S04]  /*15a0*/  LDS.128 R28, [R2+0x1800] ;  /* 0x00180000021c7984 */ /* 0x000e680000000c00 */
[----:B------:R-:W-:Y:S06]  /*15b0*/  BAR.SYNC.DEFER_BLOCKING 0x0 ;  /* 0x0000000000007b1d */ /* 0x000fec0000010000 */
[----:B------:R1:W-:Y:S04]  /*15c0*/  STS.64 [R82], R8 ;  /* 0x0000000852007388 */ /* 0x0003e80000000a00 */
[----:B------:R-:W-:Y:S04]  /*15d0*/  STS.64 [R85+0x1000], R10 ;  /* 0x0010000a55007388 */ /* 0x000fe80000000a00 */
[----:B------:R-:W-:Y:S04]  /*15e0*/  STS.64 [R82+0x80], R12 ;  /* 0x0000800c52007388 */ /* 0x000fe80000000a00 */
[----:B------:R-:W-:Y:S01]  /*15f0*/  STS.64 [R84+0x1080], R14 ;  /* 0x0010800e54007388 */ /* 0x000fe20000000a00 */
[----:B-1----:R-:W-:-:S03]  /*1600*/  LOP3.LUT R8, R0, 0x18, RZ, 0xfc, !PT ;  /* 0x0000001800087812 */ /* 0x002fc600078efcff */
[----:B------:R1:W-:Y:S04]  /*1610*/  STS.64 [R82+0x100], R16 ;  /* 0x0001001052007388 */ /* 0x0003e80000000a00 */
[----:B------:R2:W-:Y:S04]  /*1620*/  STS.64 [R84+0x1100], R18 ;  /* 0x0011001254007388 */ /* 0x0005e80000000a00 */
[----:B------:R3:W-:Y:S04]  /*1630*/  STS.64 [R82+0x180], R24 ;  /* 0x0001801852007388 */ /* 0x0007e80000000a00 */
[----:B------:R4:W-:Y:S01]  /*1640*/  STS.64 [R84+0x1180], R26 ;  /* 0x0011801a54007388 */ /* 0x0009e20000000a00 */
[----:B-1----:R-:W-:-:S03]  /*1650*/  IADD3 R16, R20, 0x6000, RZ ;  /* 0x0000600014107810 */ /* 0x002fc60007ffe0ff */
[----:B------:R-:W-:Y:S01]  /*1660*/  BAR.SYNC.DEFER_BLOCKING 0x0 ;  /* 0x0000000000007b1d */ /* 0x000fe20000010000 */
[----:B--2---:R-:W-:Y:S01]  /*1670*/  IADD3 R18, R20, 0x9000, RZ ;  /* 0x0000900014127810 */ /* 0x004fe20007ffe0ff */
[----:B------:R-:W-:Y:S01]  /*1680*/  IMAD.WIDE R16, R16, R21, c[0x0][0x170] ;  /* 0x00005c0010107625 */ /* 0x000fe200078e0215 */
[----:B---3--:R-:W-:-:S03]  /*1690*/  LOP3.LUT R24, R0, 0x28, RZ, 0xfc, !PT ;  /* 0x0000002800187812 */ /* 0x008fc600078efcff */
[----:B------:R-:W-:Y:S01]  /*16a0*/  IMAD.WIDE R18, R18, R21, c[0x0][0x170] ;  /* 0x00005c0012127625 */ /* 0x000fe200078e0215 */
[----:B------:R-:W-:Y:S02]  /*16b0*/  LOP3.LUT R25, R0, 0x2c, RZ, 0xfc, !PT ;  /* 0x0000002c00197812 */ /* 0x000fe400078efcff */
[----:B----4-:R-:W-:Y:S01]  /*16c0*/  IADD3 R26, R20, 0xf000, RZ ;  /* 0x0000f000141a7810 */ /* 0x010fe20007ffe0ff */
[----:B------:R1:W-:Y:S01]  /*16d0*/  @P3 STG.E.128 [R4.64], R68 ;  /* 0x0000004404003986 */ /* 0x0003e2000c101d06 */
[----:B------:R-:W-:Y:S02]  /*16e0*/  ISETP.LT.AND P3, PT, R8, 0xe10, !P0 ;  /* 0x00000e100800780c */ /* 0x000fe40004761270 */
[----:B------:R-:W-:Y:S01]  /*16f0*/  LOP3.LUT R8, R0, 0x1c, RZ, 0xfc, !PT ;  /* 0x0000001c00087812 */ /* 0x000fe200078efcff */
[----:B------:R-:W-:Y:S03]  /*1700*/  @P2 STG.E.128 [R6.64], R72 ;  /* 0x0000004806002986 */ /* 0x000fe6000c101d06 */
[----:B------:R-:W-:Y:S01]  /*1710*/  ISETP.LT.AND P2, PT, R8, 0xe10, !P0 ;  /* 0x00000e100800780c */ /* 0x000fe20004741270 */
[----:B------:R2:W-:Y:S01]  /*1720*/  @P1 STG.E.128 [R16.64], R76 ;  /* 0x0000004c10001986 */ /* 0x0005e2000c101d06 */
[----:B------:R-:W-:-:S03]  /*1730*/  LOP3.LUT R8, R0, 0x20, RZ, 0xfc, !PT ;  /* 0x0000002000087812 */ /* 0x000fc600078efcff */
[----:B------:R3:W-:Y:S01]  /*1740*/  @P6 STG.E.128 [R18.64], R64 ;  /* 0x0000004012006986 */ /* 0x0007e2000c101d06 */
[----:B------:R-:W-:-:S03]  /*1750*/  ISETP.LT.AND P1, PT, R8, 0xe10, !P0 ;  /* 0x00000e100800780c */ /* 0x000fc60004721270 */
[----:B------:R-:W-:Y:S01]  /*1760*/  LDS.128 R8, [R80+0x800] ;  /* 0x0008000050087984 */ /* 0x000fe20000000c00 */
[----:B-1----:R-:W-:-:S03]  /*1770*/  LOP3.LUT R4, R0, 0x24, RZ, 0xfc, !PT ;  /* 0x0000002400047812 */ /* 0x002fc600078efcff */
[----:B------:R1:W-:Y:S01]  /*1780*/  LDS.128 R12, [R3+0x1000] ;  /* 0x00100000030c7984 */ /* 0x0003e20000000c00 */
[----:B------:R-:W-:-:S03]  /*1790*/  ISETP.LT.AND P6, PT, R4, 0xe10, !P0 ;  /* 0x00000e100400780c */ /* 0x000fc600047c1270 */
[----:B------:R-:W4:Y:S01]  /*17a0*/  LDS.128 R4, [R81] ;  /* 0x0000000051047984 */ /* 0x000f220000000c00 */
[-C--:B--2---:R-:W-:Y:S01]  /*17b0*/  IMAD.WIDE R16, R26, R21.reuse, c[0x0][0x170] ;  /* 0x00005c001a107625 */ /* 0x084fe200078e0215 */
[----:B------:R-:W-:Y:S02]  /*17c0*/  IADD3 R26, R20, 0x15000, RZ ;  /* 0x00015000141a7810 */ /* 0x000fe40007ffe0ff */
[----:B------:R2:W-:Y:S01]  /*17d0*/  @P5 STG.E.128 [R22.64], R60 ;  /* 0x0000003c16005986 */ /* 0x0005e2000c101d06 */
[----:B------:R-:W-:Y:S01]  /*17e0*/  ISETP.LT.AND P5, PT, R24, 0xe10, !P0 ;  /* 0x00000e101800780c */ /* 0x000fe200047a1270 */
[-C--:B---3--:R-:W-:Y:S01]  /*17f0*/  IMAD.WIDE R18, R32, R21.reuse, c[0x0][0x170] ;  /* 0x00005c0020127625 */ /* 0x088fe200078e0215 */
[----:B------:R-:W-:Y:S01]  /*1800*/  LOP3.LUT R24, R0, 0x30, RZ, 0xfc, !PT ;  /* 0x0000003000187812 */ /* 0x000fe200078efcff */
[----:B------:R3:W-:Y:S01]  /*1810*/  @P4 STG.E.128 [R16.64], R52 ;  /* 0x0000003410004986 */ /* 0x0007e2000c101d06 */
[----:B------:R-:W-:Y:S02]  /*1820*/  IADD3 R32, R20, 0x18000, RZ ;  /* 0x0001800014207810 */ /* 0x000fe40007ffe0ff */
[----:B------:R-:W-:Y:S01]  /*1830*/  ISETP.LT.AND P4, PT, R25, 0xe10, !P0 ;  /* 0x00000e101900780c */ /* 0x000fe20004781270 */
[----:B------:R3:W-:Y:S01]  /*1840*/  @P3 STG.E.128 [R18.64], R56 ;  /* 0x0000003812003986 */ /* 0x0007e2000c101d06 */
[----:B------:R-:W-:Y:S01]  /*1850*/  ISETP.LT.AND P3, PT, R24, 0xe10, !P0 ;  /* 0x00000e101800780c */ /* 0x000fe20004761270 */
[----:B------:R-:W-:Y:S01]  /*1860*/  IMAD.WIDE R24, R32, R21, c[0x0][0x170] ;  /* 0x00005c0020187625 */ /* 0x000fe200078e0215 */
[----:B-1----:R-:W-:-:S02]  /*1870*/  LOP3.LUT R3, R0, 0x38, RZ, 0xfc, !PT ;  /* 0x0000003800037812 */ /* 0x002fc400078efcff */
[----:B------:R-:W-:Y:S01]  /*1880*/  IADD3 R32, R20, 0x2a000, RZ ;  /* 0x0002a00014207810 */ /* 0x000fe20007ffe0ff */
[-C--:B--2---:R-:W-:Y:S01]  /*1890*/  IMAD.WIDE R22, R26, R21.reuse, c[0x0][0x170] ;  /* 0x00005c001a167625 */ /* 0x084fe200078e0215 */
[C---:B------:R-:W-:Y:S02]  /*18a0*/  LOP3.LUT R26, R0.reuse, 0x34, RZ, 0xfc, !PT ;  /* 0x00000034001a7812 */ /* 0x040fe400078efcff */
[----:B------:R-:W-:Y:S01]  /*18b0*/  LOP3.LUT R0, R0, 0x3c, RZ, 0xfc, !PT ;  /* 0x0000003c00007812 */ /* 0x000fe200078efcff */
[-C--:B---3--:R-:W-:Y:S01]  /*18c0*/  IMAD.WIDE R16, R34, R21.reuse, c[0x0][0x170] ;  /* 0x00005c0022107625 */ /* 0x088fe200078e0215 */
[----:B------:R1:W-:Y:S01]  /*18d0*/  @P2 STG.E.128 [R22.64], R36 ;  /* 0x0000002416002986 */ /* 0x0003e2000c101d06 */
[----:B------:R-:W-:Y:S02]  /*18e0*/  ISETP.LT.AND P2, PT, R26, 0xe10, !P0 ;  /* 0x00000e101a00780c */ /* 0x000fe40004741270 */
[----:B------:R-:W-:Y:S01]  /*18f0*/  IADD3 R18, R20, 0x1e000, RZ ;  /* 0x0001e00014127810 */ /* 0x000fe20007ffe0ff */
[----:B------:R2:W-:Y:S01]  /*1900*/  @P1 STG.E.128 [R24.64], R48 ;  /* 0x0000003018001986 */ /* 0x0005e2000c101d06 */
[----:B------:R-:W-:Y:S01]  /*1910*/  ISETP.LT.AND P1, PT, R3, 0xe10, !P0 ;  /* 0x00000e100300780c */ /* 0x000fe20004721270 */
[-C--:B------:R-:W-:Y:S01]  /*1920*/  IMAD.WIDE R32, R32, R21.reuse, c[0x0][0x170] ;  /* 0x00005c0020207625 */ /* 0x080fe200078e0215 */
[----:B------:R-:W-:Y:S01]  /*1930*/  ISETP.LT.AND P0, PT, R0, 0xe10, !P0 ;  /* 0x00000e100000780c */ /* 0x000fe20004701270 */
[----:B------:R3:W-:Y:S01]  /*1940*/  @P6 STG.E.128 [R16.64], R44 ;  /* 0x0000002c10006986 */ /* 0x0007e2000c101d06 */
[----:B------:R-:W-:Y:S01]  /*1950*/  IADD3 R0, R20, 0x24000, RZ ;  /* 0x0002400014007810 */ /* 0x000fe20007ffe0ff */
[----:B------:R-:W-:Y:S01]  /*1960*/  IMAD.WIDE R18, R18, R21, c[0x0][0x170] ;  /* 0x00005c0012127625 */ /* 0x000fe200078e0215 */
[----:B------:R-:W-:-:S04]  /*1970*/  IADD3 R26, R20, 0x27000, RZ ;  /* 0x00027000141a7810 */ /* 0x000fc80007ffe0ff */
[----:B------:R3:W-:Y:S01]  /*1980*/  @P5 STG.E.128 [R18.64], R40 ;  /* 0x0000002812005986 */ /* 0x0007e2000c101d06 */
[----:B------:R-:W-:Y:S01]  /*1990*/  IMAD.WIDE R26, R26, R21, c[0x0][0x170] ;  /* 0x00005c001a1a7625 */ /* 0x000fe200078e0215 */
[----:B-1----:R-:W-:-:S03]  /*19a0*/  IADD3 R22, R20, 0x21000, RZ ;  /* 0x0002100014167810 */ /* 0x002fc60007ffe0ff */
[----:B--2---:R-:W-:-:S04]  /*19b0*/  IMAD.WIDE R24, R0, R21, c[0x0][0x170] ;  /* 0x00005c0000187625 */ /* 0x004fc800078e0215 */
[----:B------:R-:W-:-:S05]  /*19c0*/  IMAD.WIDE R22, R22, R21, c[0x0][0x170] ;  /* 0x00005c0016167625 */ /* 0x000fca00078e0215 */
[----:B------:R3:W-:Y:S04]  /*19d0*/  @P4 STG.E.128 [R22.64], R28 ;  /* 0x0000001c16004986 */ /* 0x0007e8000c101d06 */
[----:B----4-:R3:W-:Y:S04]  /*19e0*/  @P3 STG.E.128 [R24.64], R4 ;  /* 0x0000000418003986 */ /* 0x0107e8000c101d06 */
[----:B------:R3:W-:Y:S04]  /*19f0*/  @P2 STG.E.128 [R26.64], R8 ;  /* 0x000000081a002986 */ /* 0x0007e8000c101d06 */
[----:B------:R3:W-:Y:S01]  /*1a00*/  @P1 STG.E.128 [R32.64], R12 ;  /* 0x0000000c20001986 */ /* 0x0007e2000c101d06 */
[----:B------:R-:W-:Y:S05]  /*1a10*/  @!P0 EXIT ;  /* 0x000000000000894d */ /* 0x000fea0003800000 */
[----:B---3--:R-:W1:Y:S01]  /*1a20*/  LDS.128 R8, [R2+0x1800] ;  /* 0x0018000002087984 */ /* 0x008e620000000c00 */
[----:B------:R-:W-:-:S05]  /*1a30*/  IADD3 R4, R20, 0x2d000, RZ ;  /* 0x0002d00014047810 */ /* 0x000fca0007ffe0ff */
[----:B------:R-:W-:-:S05]  /*1a40*/  IMAD.WIDE R4, R4, R21, c[0x0][0x170] ;  /* 0x00005c0004047625 */ /* 0x000fca00078e0215 */
[----:B-1----:R-:W-:Y:S01]  /*1a50*/  STG.E.128 [R4.64], R8 ;  /* 0x0000000804007986 */ /* 0x002fe2000c101d06 */
[----:B------:R-:W-:Y:S05]  /*1a60*/  EXIT ;  /* 0x000000000000794d */ /* 0x000fea0003800000 */
.L_x_1:
[----:B------:R-:W-:-:S00]  /*1a70*/  BRA `(.L_x_1) ;  /* 0xfffffff000007947 */ /* 0x000fc0000383ffff */
[----:B------:R-:W-:-:S00]  /*1a80*/  NOP ;  /* 0x0000000000007918 */ /* 0x000fc00000000000 */
[----:B------:R-:W-:-:S00]  /*1a90*/  NOP ;  /* 0x0000000000007918 */ /* 0x000fc00000000000 */
[----:B------:R-:W-:-:S00]  /*1aa0*/  NOP ;  /* 0x0000000000007918 */ /* 0x000fc00000000000 */
[----:B------:R-:W-:-:S00]  /*1ab0*/  NOP ;  /* 0x0000000000007918 */ /* 0x000fc00000000000 */
[----:B------:R-:W-:-:S00]  /*1ac0*/  NOP ;  /* 0x0000000000007918 */ /* 0x000fc00000000000 */
[----:B------:R-:W-:-:S00]  /*1ad0*/  NOP ;  /* 0x0000000000007918 */ /* 0x000fc00000000000 */
[----:B------:R-:W-:-:S00]  /*1ae0*/  NOP ;  /* 0x0000000000007918 */ /* 0x000fc00000000000 */
[----:B------:R-:W-:-:S00]  /*1af0*/  NOP ;  /* 0x0000000000007918 */ /* 0x000fc00000000000 */
.L_x_2:


//--------------------- .nv.shared.triton_mm      --------------------------
	.section	.nv.shared.triton_mm,"aw",@nobits
	.sectionflags	@""
	.align	16
